	.headerflags	@"EF_CUDA_TEXMODE_UNIFIED EF_CUDA_64BIT_ADDRESS EF_CUDA_ACCELERATORS EF_CUDA_SM90 EF_CUDA_VIRTUAL_SM(EF_CUDA_SM90)"
	.elftype	@"ET_EXEC"


//--------------------- .nv.info                  --------------------------
	.section	.nv.info,"",@"SHT_CUDA_INFO"
	.align	4


	//----- nvinfo : EIATTR_REGCOUNT
	.align		4
        /*0000*/ 	.byte	0x04, 0x2f
        /*0002*/ 	.short	(.L_1 - .L_0)
	.align		4
.L_0:
        /*0004*/ 	.word	index@(triton_per_fused_abs_convolution_max_pool2d_with_indices_mean_relu_sub_30)
        /*0008*/ 	.word	0x0000000f


	//----- nvinfo : EIATTR_MIN_STACK_SIZE
	.align		4
.L_1:
        /*000c*/ 	.byte	0x04, 0x12
        /*000e*/ 	.short	(.L_3 - .L_2)
	.align		4
.L_2:
        /*0010*/ 	.word	index@(triton_per_fused_abs_convolution_max_pool2d_with_indices_mean_relu_sub_30)
        /*0014*/ 	.word	0x00000000


	//----- nvinfo : EIATTR_FRAME_SIZE
	.align		4
.L_3:
        /*0018*/ 	.byte	0x04, 0x11
        /*001a*/ 	.short	(.L_5 - .L_4)
	.align		4
.L_4:
        /*001c*/ 	.word	index@(triton_per_fused_abs_convolution_max_pool2d_with_indices_mean_relu_sub_30)
        /*0020*/ 	.word	0x00000000


	//----- nvinfo : EIATTR_MIN_STACK_SIZE
	.align		4
.L_5:
        /*0024*/ 	.byte	0x04, 0x12
        /*0026*/ 	.short	(.L_7 - .L_6)
	.align		4
.L_6:
        /*0028*/ 	.word	index@(triton_per_fused_abs_convolution_max_pool2d_with_indices_mean_relu_sub_30)
        /*002c*/ 	.word	0x00000000
.L_7:


//--------------------- .nv.info.triton_per_fused_abs_convolution_max_pool2d_with_indices_mean_relu_sub_30 --------------------------
	.section	.nv.info.triton_per_fused_abs_convolution_max_pool2d_with_indices_mean_relu_sub_30,"",@"SHT_CUDA_INFO"
	.sectionflags	@""
	.align	4


	//----- nvinfo : EIATTR_CUDA_API_VERSION
	.align		4
        /*0000*/ 	.byte	0x04, 0x37
        /*0002*/ 	.short	(.L_9 - .L_8)
.L_8:
        /*0004*/ 	.word	0x0000007c


	//----- nvinfo : EIATTR_KPARAM_INFO
	.align		4
.L_9:
        /*0008*/ 	.byte	0x04, 0x17
        /*000a*/ 	.short	(.L_11 - .L_10)
.L_10:
        /*000c*/ 	.word	0x00000000
        /*0010*/ 	.short	0x0003
        /*0012*/ 	.short	0x0014
        /*0014*/ 	.byte	0x00, 0xf0, 0x11, 0x00


	//----- nvinfo : EIATTR_KPARAM_INFO
	.align		4
.L_11:
        /*0018*/ 	.byte	0x04, 0x17
        /*001a*/ 	.short	(.L_13 - .L_12)
.L_12:
        /*001c*/ 	.word	0x00000000
        /*0020*/ 	.short	0x0002
        /*0022*/ 	.short	0x0010
        /*0024*/ 	.byte	0x00, 0xf0, 0x11, 0x00


	//----- nvinfo : EIATTR_KPARAM_INFO
	.align		4
.L_13:
        /*0028*/ 	.byte	0x04, 0x17
        /*002a*/ 	.short	(.L_15 - .L_14)
.L_14:
        /*002c*/ 	.word	0x00000000
        /*0030*/ 	.short	0x0001
        /*0032*/ 	.short	0x0008
        /*0034*/ 	.byte	0x00, 0xf4, 0x21, 0x00


	//----- nvinfo : EIATTR_KPARAM_INFO
	.align		4
.L_15:
        /*0038*/ 	.byte	0x04, 0x17
        /*003a*/ 	.short	(.L_17 - .L_16)
.L_16:
        /*003c*/ 	.word	0x00000000
        /*0040*/ 	.short	0x0000
        /*0042*/ 	.short	0x0000
        /*0044*/ 	.byte	0x00, 0xf4, 0x21, 0x00


	//----- nvinfo : EIATTR_SPARSE_MMA_MASK
	.align		4
.L_17:
        /*0048*/ 	.byte	0x03, 0x50
        /*004a*/ 	.short	0x0000


	//----- nvinfo : EIATTR_MAXREG_COUNT
	.align		4
        /*004c*/ 	.byte	0x03, 0x1b
        /*004e*/ 	.short	0x00ff


	//----- nvinfo : EIATTR_COOP_GROUP_MASK_REGIDS
	.align		4
        /*0050*/ 	.byte	0x04, 0x29
        /*0052*/ 	.short	(.L_19 - .L_18)


	//   ....[0]....
.L_18:
        /*0054*/ 	.word	0xffffffff


	//   ....[1]....
        /*0058*/ 	.word	0xffffffff


	//   ....[2]....
        /*005c*/ 	.word	0xffffffff


	//   ....[3]....
        /*0060*/ 	.word	0xffffffff


	//   ....[4]....
        /*0064*/ 	.word	0xffffffff


	//   ....[5]....
        /*0068*/ 	.word	0xffffffff


	//----- nvinfo : EIATTR_COOP_GROUP_INSTR_OFFSETS
	.align		4
.L_19:
        /*006c*/ 	.byte	0x04, 0x28
        /*006e*/ 	.short	(.L_21 - .L_20)


	//   ....[0]....
.L_20:
        /*0070*/ 	.word	0x00000150


	//   ....[1]....
        /*0074*/ 	.word	0x00000180


	//   ....[2]....
        /*0078*/ 	.word	0x000001a0


	//   ....[3]....
        /*007c*/ 	.word	0x000001c0


	//   ....[4]....
        /*0080*/ 	.word	0x000001e0


	//   ....[5]....
        /*0084*/ 	.word	0x00000260


	//----- nvinfo : EIATTR_EXIT_INSTR_OFFSETS
	.align		4
.L_21:
        /*0088*/ 	.byte	0x04, 0x1c
        /*008a*/ 	.short	(.L_23 - .L_22)


	//   ....[0]....
.L_22:
        /*008c*/ 	.word	0x000002a0


	//   ....[1]....
        /*0090*/ 	.word	0x000002f0


	//----- nvinfo : EIATTR_REQNTID
	.align		4
.L_23:
        /*0094*/ 	.byte	0x04, 0x10
        /*0096*/ 	.short	(.L_25 - .L_24)
.L_24:
        /*0098*/ 	.word	0x00000040
        /*009c*/ 	.word	0x00000001
        /*00a0*/ 	.word	0x00000001


	//----- nvinfo : EIATTR_CBANK_PARAM_SIZE
	.align		4
.L_25:
        /*00a4*/ 	.byte	0x03, 0x19
        /*00a6*/ 	.short	0x0018


	//----- nvinfo : EIATTR_PARAM_CBANK
	.align		4
        /*00a8*/ 	.byte	0x04, 0x0a
        /*00aa*/ 	.short	(.L_27 - .L_26)
	.align		4
.L_26:
        /*00ac*/ 	.word	index@(.nv.constant0.triton_per_fused_abs_convolution_max_pool2d_with_indices_mean_relu_sub_30)
        /*00b0*/ 	.short	0x0210
        /*00b2*/ 	.short	0x0018


	//----- nvinfo : EIATTR_SW_WAR
	.align		4
.L_27:
        /*00b4*/ 	.byte	0x04, 0x36
        /*00b6*/ 	.short	(.L_29 - .L_28)
.L_28:
        /*00b8*/ 	.word	0x00000008
.L_29:


//--------------------- .nv.callgraph             --------------------------
	.section	.nv.callgraph,"",@"SHT_CUDA_CALLGRAPH"
	.align	4
	.sectionentsize	8
	.align		4
        /*0000*/ 	.word	0x00000000
	.align		4
        /*0004*/ 	.word	0xffffffff
	.align		4
        /*0008*/ 	.word	0x00000000
	.align		4
        /*000c*/ 	.word	0xfffffffe
	.align		4
        /*0010*/ 	.word	0x00000000
	.align		4
        /*0014*/ 	.word	0xfffffffd
	.align		4
        /*0018*/ 	.word	0x00000000
	.align		4
        /*001c*/ 	.word	0xfffffffc


//--------------------- .text.triton_per_fused_abs_convolution_max_pool2d_with_indices_mean_relu_sub_30 --------------------------
	.section	.text.triton_per_fused_abs_convolution_max_pool2d_with_indices_mean_relu_sub_30,"ax",@progbits
	.sectionflags	@"SHF_BARRIERS=1"
	.align	128
        .global         triton_per_fused_abs_convolution_max_pool2d_with_indices_mean_relu_sub_30
        .type           triton_per_fused_abs_convolution_max_pool2d_with_indices_mean_relu_sub_30,@function
        .size           triton_per_fused_abs_convolution_max_pool2d_with_indices_mean_relu_sub_30,(.L_x_1 - triton_per_fused_abs_convolution_max_pool2d_with_indices_mean_relu_sub_30)
        .other          triton_per_fused_abs_convolution_max_pool2d_with_indices_mean_relu_sub_30,@"STO_CUDA_ENTRY STV_DEFAULT"
triton_per_fused_abs_convolution_max_pool2d_with_indices_mean_relu_sub_30:
.text.triton_per_fused_abs_convolution_max_pool2d_with_indices_mean_relu_sub_30:
[----:B------:R-:W0:Y:S02]  /*0000*/  LDC R1, c[0x0][0x28] ;  /* 0x00000a00ff017b82 */ /* 0x000e240000000800 */
[----:B------:R-:W1:Y:S01]  /*0010*/  S2R R12, SR_TID.X ;  /* 0x00000000000c7919 */ /* 0x000e620000002100 */
[----:B------:R-:W2:Y:S01]  /*0020*/  LDC.64 R2, c[0x0][0x210] ;  /* 0x00008400ff027b82 */ /* 0x000ea20000000a00 */
[----:B------:R-:W-:Y:S01]  /*0030*/  IMAD.MOV.U32 R4, RZ, RZ, RZ ;  /* 0x000000ffff047224 */ /* 0x000fe200078e00ff */
[----:B------:R-:W-:Y:S01]  /*0040*/  ULDC.64 UR6, c[0x0][0x208] ;  /* 0x0000820000067ab9 */ /* 0x000fe20000000a00 */
[----:B------:R-:W3:Y:S01]  /*0050*/  S2R R0, SR_CTAID.X ;  /* 0x0000000000007919 */ /* 0x000ee20000002500 */
[----:B-1----:R-:W-:Y:S02]  /*0060*/  LOP3.LUT R5, R12, 0x3f, RZ, 0xc0, !PT ;  /* 0x0000003f0c057812 */ /* 0x002fe400078ec0ff */
[----:B---3--:R-:W-:-:S03]  /*0070*/  ISETP.GE.AND P0, PT, R0, 0x4, PT ;  /* 0x000000040000780c */ /* 0x008fc60003f06270 */
[----:B------:R-:W-:-:S04]  /*0080*/  IMAD R7, R0, 0x40, R5 ;  /* 0x0000004000077824 */ /* 0x000fc800078e0205 */
[----:B--2---:R-:W-:-:S06]  /*0090*/  IMAD.WIDE R2, R7, 0x4, R2 ;  /* 0x0000000407027825 */ /* 0x004fcc00078e0202 */
[----:B------:R1:W2:Y:S01]  /*00a0*/  @!P0 LDG.E R4, desc[UR6][R2.64] ;  /* 0x0000000602048981 */ /* 0x0002a2000c1e1900 */
[----:B------:R-:W3:Y:S01]  /*00b0*/  S2UR UR5, SR_CgaCtaId ;  /* 0x00000000000579c3 */ /* 0x000ee20000008800 */
[C---:B------:R-:W-:Y:S01]  /*00c0*/  LOP3.LUT P1, RZ, R12.reuse, 0x1f, RZ, 0xc0, !PT ;  /* 0x0000001f0cff7812 */ /* 0x040fe2000782c0ff */
[----:B------:R-:W-:Y:S01]  /*00d0*/  UMOV UR4, 0x400 ;  /* 0x0000040000047882 */ /* 0x000fe20000000000 */
[----:B------:R-:W-:Y:S02]  /*00e0*/  ISETP.GE.AND P2, PT, R12, 0x2, PT ;  /* 0x000000020c00780c */ /* 0x000fe40003f46270 */
[----:B-1----:R-:W-:-:S04]  /*00f0*/  SHF.R.U32.HI R2, RZ, 0x3, R12 ;  /* 0x00000003ff027819 */ /* 0x002fc8000001160c */
[----:B------:R-:W-:Y:S01]  /*0100*/  LOP3.LUT R2, R2, 0x4, RZ, 0xc0, !PT ;  /* 0x0000000402027812 */ /* 0x000fe200078ec0ff */
[----:B---3--:R-:W-:Y:S01]  /*0110*/  UPRMT UR4, UR5, 0x654, UR4 ;  /* 0x0000065405047896 */ /* 0x008fe20008000004 */
[----:B--2---:R-:W-:-:S04]  /*0120*/  SEL R4, R4, RZ, !P0 ;  /* 0x000000ff04047207 */ /* 0x004fc80004000000 */
[----:B------:R-:W-:Y:S02]  /*0130*/  FSEL R4, R4, RZ, !P0 ;  /* 0x000000ff04047208 */ /* 0x000fe40004000000 */
[----:B------:R-:W-:-:S03]  /*0140*/  ISETP.EQ.AND P0, PT, R5, RZ, !P0 ;  /* 0x000000ff0500720c */ /* 0x000fc60004702270 */
[----:B------:R-:W1:Y:S02]  /*0150*/  SHFL.BFLY PT, R7, R4, 0x10, 0x1f ;  /* 0x0e001f0004077f89 */ /* 0x000e6400000e0000 */
[----:B-1----:R-:W-:Y:S01]  /*0160*/  FADD R7, R4, R7 ;  /* 0x0000000704077221 */ /* 0x002fe20000000000 */
[----:B------:R-:W-:-:S04]  /*0170*/  LOP3.LUT R4, R12, 0x1, RZ, 0xc0, !PT ;  /* 0x000000010c047812 */ /* 0x000fc800078ec0ff */
[----:B------:R-:W1:Y:S02]  /*0180*/  SHFL.BFLY PT, R6, R7, 0x8, 0x1f ;  /* 0x0d001f0007067f89 */ /* 0x000e6400000e0000 */
[----:B-1----:R-:W-:-:S05]  /*0190*/  FADD R6, R7, R6 ;  /* 0x0000000607067221 */ /* 0x002fca0000000000 */
[----:B------:R-:W1:Y:S02]  /*01a0*/  SHFL.BFLY PT, R9, R6, 0x4, 0x1f ;  /* 0x0c801f0006097f89 */ /* 0x000e6400000e0000 */
[----:B-1----:R-:W-:-:S05]  /*01b0*/  FADD R9, R6, R9 ;  /* 0x0000000906097221 */ /* 0x002fca0000000000 */
[----:B------:R-:W1:Y:S02]  /*01c0*/  SHFL.BFLY PT, R8, R9, 0x2, 0x1f ;  /* 0x0c401f0009087f89 */ /* 0x000e6400000e0000 */
[----:B-1----:R-:W-:-:S05]  /*01d0*/  FADD R8, R9, R8 ;  /* 0x0000000809087221 */ /* 0x002fca0000000000 */
[----:B------:R-:W1:Y:S02]  /*01e0*/  SHFL.BFLY PT, R3, R8, 0x1, 0x1f ;  /* 0x0c201f0008037f89 */ /* 0x000e6400000e0000 */
[----:B-1----:R-:W-:Y:S01]  /*01f0*/  FADD R11, R8, R3 ;  /* 0x00000003080b7221 */ /* 0x002fe20000000000 */
[----:B------:R-:W-:-:S04]  /*0200*/  LEA R3, R12, UR4, 0x2 ;  /* 0x000000040c037c11 */ /* 0x000fc8000f8e10ff */
[----:B------:R-:W-:Y:S01]  /*0210*/  @!P1 STS [R2+UR4], R11 ;  /* 0x0000000b02009988 */ /* 0x000fe20008000804 */
[----:B------:R-:W-:Y:S01]  /*0220*/  BAR.SYNC.DEFER_BLOCKING 0x0 ;  /* 0x0000000000007b1d */ /* 0x000fe20000010000 */
[----:B------:R-:W-:-:S04]  /*0230*/  ISETP.NE.U32.AND P1, PT, R4, 0x1, PT ;  /* 0x000000010400780c */ /* 0x000fc80003f25070 */
[----:B------:R-:W-:Y:S01]  /*0240*/  ISETP.LT.AND P1, PT, R12, 0x2, P1 ;  /* 0x000000020c00780c */ /* 0x000fe20000f21270 */
[----:B------:R-:W1:Y:S04]  /*0250*/  @!P2 LDS R10, [R3] ;  /* 0x00000000030aa984 */ /* 0x000e680000000800 */
[----:B-1----:R-:W1:Y:S02]  /*0260*/  SHFL.BFLY PT, R7, R10, 0x1, 0x1f ;  /* 0x0c201f000a077f89 */ /* 0x002e6400000e0000 */
[----:B-1----:R-:W-:-:S06]  /*0270*/  FADD R4, R10, R7 ;  /* 0x000000070a047221 */ /* 0x002fcc0000000000 */
[----:B------:R1:W-:Y:S01]  /*0280*/  @P1 STS [R3], R4 ;  /* 0x0000000403001388 */ /* 0x0003e20000000800 */
[----:B------:R-:W-:Y:S06]  /*0290*/  BAR.SYNC.DEFER_BLOCKING 0x0 ;  /* 0x0000000000007b1d */ /* 0x000fec0000010000 */
[----:B-1----:R-:W-:Y:S05]  /*02a0*/  @!P0 EXIT ;  /* 0x000000000000894d */ /* 0x002fea0003800000 */
[----:B------:R-:W0:Y:S01]  /*02b0*/  LDS R5, [UR4] ;  /* 0x00000004ff057984 */ /* 0x000e220008000800 */
[----:B------:R-:W1:Y:S02]  /*02c0*/  LDC.64 R2, c[0x0][0x218] ;  /* 0x00008600ff027b82 */ /* 0x000e640000000a00 */
[----:B-1----:R-:W-:-:S05]  /*02d0*/  IMAD.WIDE R2, R0, 0x4, R2 ;  /* 0x0000000400027825 */ /* 0x002fca00078e0202 */
[----:B0-----:R-:W-:Y:S01]  /*02e0*/  STG.E desc[UR6][R2.64], R5 ;  /* 0x0000000502007986 */ /* 0x001fe2000c101906 */
[----:B------:R-:W-:Y:S05]  /*02f0*/  EXIT ;  /* 0x000000000000794d */ /* 0x000fea0003800000 */
.L_x_0:
[----:B------:R-:W-:-:S00]  /*0300*/  BRA `(.L_x_0) ;  /* 0xfffffffc00fc7947 */ /* 0x000fc0000383ffff */
[----:B------:R-:W-:-:S00]  /*0310*/  NOP ;  /* 0x0000000000007918 */ /* 0x000fc00000000000 */
        /* <DEDUP_REMOVED lines=14> */
.L_x_1:


//--------------------- .nv.shared.triton_per_fused_abs_convolution_max_pool2d_with_indices_mean_relu_sub_30 --------------------------
	.section	.nv.shared.triton_per_fused_abs_convolution_max_pool2d_with_indices_mean_relu_sub_30,"aw",@nobits
	.sectionflags	@""
	.align	16
	.zero		1024


//--------------------- .nv.constant0.triton_per_fused_abs_convolution_max_pool2d_with_indices_mean_relu_sub_30 --------------------------
	.section	.nv.constant0.triton_per_fused_abs_convolution_max_pool2d_with_indices_mean_relu_sub_30,"a",@progbits
	.sectionflags	@""
	.align	4
.nv.constant0.triton_per_fused_abs_convolution_max_pool2d_with_indices_mean_relu_sub_30:
	.zero		552
